	.headerflags	@"EF_CUDA_TEXMODE_UNIFIED EF_CUDA_64BIT_ADDRESS EF_CUDA_ACCELERATORS EF_CUDA_SM90 EF_CUDA_VIRTUAL_SM(EF_CUDA_SM90)"
	.elftype	@"ET_EXEC"


//--------------------- .nv.info                  --------------------------
	.section	.nv.info,"",@"SHT_CUDA_INFO"
	.align	4


	//----- nvinfo : EIATTR_REGCOUNT
	.align		4
        /*0000*/ 	.byte	0x04, 0x2f
        /*0002*/ 	.short	(.L_1 - .L_0)
	.align		4
.L_0:
        /*0004*/ 	.word	index@(triton_poi_fused_convolution_24)
        /*0008*/ 	.word	0x0000000c


	//----- nvinfo : EIATTR_MIN_STACK_SIZE
	.align		4
.L_1:
        /*000c*/ 	.byte	0x04, 0x12
        /*000e*/ 	.short	(.L_3 - .L_2)
	.align		4
.L_2:
        /*0010*/ 	.word	index@(triton_poi_fused_convolution_24)
        /*0014*/ 	.word	0x00000000


	//----- nvinfo : EIATTR_FRAME_SIZE
	.align		4
.L_3:
        /*0018*/ 	.byte	0x04, 0x11
        /*001a*/ 	.short	(.L_5 - .L_4)
	.align		4
.L_4:
        /*001c*/ 	.word	index@(triton_poi_fused_convolution_24)
        /*0020*/ 	.word	0x00000000


	//----- nvinfo : EIATTR_MIN_STACK_SIZE
	.align		4
.L_5:
        /*0024*/ 	.byte	0x04, 0x12
        /*0026*/ 	.short	(.L_7 - .L_6)
	.align		4
.L_6:
        /*0028*/ 	.word	index@(triton_poi_fused_convolution_24)
        /*002c*/ 	.word	0x00000000
.L_7:


//--------------------- .nv.info.triton_poi_fused_convolution_24 --------------------------
	.section	.nv.info.triton_poi_fused_convolution_24,"",@"SHT_CUDA_INFO"
	.sectionflags	@""
	.align	4


	//----- nvinfo : EIATTR_CUDA_API_VERSION
	.align		4
        /*0000*/ 	.byte	0x04, 0x37
        /*0002*/ 	.short	(.L_9 - .L_8)
.L_8:
        /*0004*/ 	.word	0x0000007c


	//----- nvinfo : EIATTR_KPARAM_INFO
	.align		4
.L_9:
        /*0008*/ 	.byte	0x04, 0x17
        /*000a*/ 	.short	(.L_11 - .L_10)
.L_10:
        /*000c*/ 	.word	0x00000000
        /*0010*/ 	.short	0x0002
        /*0012*/ 	.short	0x0010
        /*0014*/ 	.byte	0x00, 0xf0, 0x11, 0x00


	//----- nvinfo : EIATTR_KPARAM_INFO
	.align		4
.L_11:
        /*0018*/ 	.byte	0x04, 0x17
        /*001a*/ 	.short	(.L_13 - .L_12)
.L_12:
        /*001c*/ 	.word	0x00000000
        /*0020*/ 	.short	0x0001
        /*0022*/ 	.short	0x0008
        /*0024*/ 	.byte	0x00, 0xf4, 0x21, 0x00


	//----- nvinfo : EIATTR_KPARAM_INFO
	.align		4
.L_13:
        /*0028*/ 	.byte	0x04, 0x17
        /*002a*/ 	.short	(.L_15 - .L_14)
.L_14:
        /*002c*/ 	.word	0x00000000
        /*0030*/ 	.short	0x0000
        /*0032*/ 	.short	0x0000
        /*0034*/ 	.byte	0x00, 0xf4, 0x21, 0x00


	//----- nvinfo : EIATTR_SPARSE_MMA_MASK
	.align		4
.L_15:
        /*0038*/ 	.byte	0x03, 0x50
        /*003a*/ 	.short	0x0000


	//----- nvinfo : EIATTR_MAXREG_COUNT
	.align		4
        /*003c*/ 	.byte	0x03, 0x1b
        /*003e*/ 	.short	0x00ff


	//----- nvinfo : EIATTR_EXIT_INSTR_OFFSETS
	.align		4
        /*0040*/ 	.byte	0x04, 0x1c
        /*0042*/ 	.short	(.L_17 - .L_16)


	//   ....[0]....
.L_16:
        /*0044*/ 	.word	0x00000170


	//----- nvinfo : EIATTR_REQNTID
	.align		4
.L_17:
        /*0048*/ 	.byte	0x04, 0x10
        /*004a*/ 	.short	(.L_19 - .L_18)
.L_18:
        /*004c*/ 	.word	0x00000080
        /*0050*/ 	.word	0x00000001
        /*0054*/ 	.word	0x00000001


	//----- nvinfo : EIATTR_CBANK_PARAM_SIZE
	.align		4
.L_19:
        /*0058*/ 	.byte	0x03, 0x19
        /*005a*/ 	.short	0x0014


	//----- nvinfo : EIATTR_PARAM_CBANK
	.align		4
        /*005c*/ 	.byte	0x04, 0x0a
        /*005e*/ 	.short	(.L_21 - .L_20)
	.align		4
.L_20:
        /*0060*/ 	.word	index@(.nv.constant0.triton_poi_fused_convolution_24)
        /*0064*/ 	.short	0x0210
        /*0066*/ 	.short	0x0014


	//----- nvinfo : EIATTR_SW_WAR
	.align		4
.L_21:
        /*0068*/ 	.byte	0x04, 0x36
        /*006a*/ 	.short	(.L_23 - .L_22)
.L_22:
        /*006c*/ 	.word	0x00000008
.L_23:


//--------------------- .nv.callgraph             --------------------------
	.section	.nv.callgraph,"",@"SHT_CUDA_CALLGRAPH"
	.align	4
	.sectionentsize	8
	.align		4
        /*0000*/ 	.word	0x00000000
	.align		4
        /*0004*/ 	.word	0xffffffff
	.align		4
        /*0008*/ 	.word	0x00000000
	.align		4
        /*000c*/ 	.word	0xfffffffe
	.align		4
        /*0010*/ 	.word	0x00000000
	.align		4
        /*0014*/ 	.word	0xfffffffd
	.align		4
        /*0018*/ 	.word	0x00000000
	.align		4
        /*001c*/ 	.word	0xfffffffc


//--------------------- .text.triton_poi_fused_convolution_24 --------------------------
	.section	.text.triton_poi_fused_convolution_24,"ax",@progbits
	.align	128
        .global         triton_poi_fused_convolution_24
        .type           triton_poi_fused_convolution_24,@function
        .size           triton_poi_fused_convolution_24,(.L_x_1 - triton_poi_fused_convolution_24)
        .other          triton_poi_fused_convolution_24,@"STO_CUDA_ENTRY STV_DEFAULT"
triton_poi_fused_convolution_24:
.text.triton_poi_fused_convolution_24:
[----:B------:R-:W-:Y:S01]  /*0000*/  LDC R1, c[0x0][0x28] ;  /* 0x00000a00ff017b82 */ /* 0x000fe20000000800 */
[----:B------:R-:W1:Y:S07]  /*0010*/  S2R R0, SR_TID.X ;  /* 0x0000000000007919 */ /* 0x000e6e0000002100 */
[----:B------:R-:W2:Y:S01]  /*0020*/  LDC.64 R4, c[0x0][0x218] ;  /* 0x00008600ff047b82 */ /* 0x000ea20000000a00 */
[----:B------:R-:W-:Y:S01]  /*0030*/  ULDC.64 UR4, c[0x0][0x208] ;  /* 0x0000820000047ab9 */ /* 0x000fe20000000a00 */
[----:B------:R-:W3:Y:S06]  /*0040*/  S2R R7, SR_CTAID.X ;  /* 0x0000000000077919 */ /* 0x000eec0000002500 */
[----:B------:R-:W4:Y:S01]  /*0050*/  LDC.64 R2, c[0x0][0x210] ;  /* 0x00008400ff027b82 */ /* 0x000f220000000a00 */
[----:B-1----:R-:W-:Y:S01]  /*0060*/  IMAD.SHL.U32 R0, R0, 0x2, RZ ;  /* 0x0000000200007824 */ /* 0x002fe200078e00ff */
[----:B---3--:R-:W-:-:S04]  /*0070*/  SHF.R.S32.HI R6, RZ, 0x17, R7 ;  /* 0x00000017ff067819 */ /* 0x008fc80000011407 */
[----:B------:R-:W-:Y:S02]  /*0080*/  LOP3.LUT R0, R0, 0xfe, RZ, 0xc0, !PT ;  /* 0x000000fe00007812 */ /* 0x000fe400078ec0ff */
[----:B------:R-:W-:-:S03]  /*0090*/  SGXT R6, R6, 0x1 ;  /* 0x000000010606781a */ /* 0x000fc60000000200 */
[----:B------:R-:W-:-:S04]  /*00a0*/  IMAD R7, R7, 0x100, R0 ;  /* 0x0000010007077824 */ /* 0x000fc800078e0200 */
[----:B----4-:R-:W-:Y:S01]  /*00b0*/  IMAD.WIDE R2, R7, 0x4, R2 ;  /* 0x0000000407027825 */ /* 0x010fe200078e0202 */
[----:B------:R-:W-:-:S04]  /*00c0*/  LEA.HI R6, R6, R7, RZ, 0xa ;  /* 0x0000000706067211 */ /* 0x000fc800078f50ff */
[----:B------:R-:W-:-:S04]  /*00d0*/  SHF.R.S32.HI R6, RZ, 0xa, R6 ;  /* 0x0000000aff067819 */ /* 0x000fc80000011406 */
[----:B------:R-:W-:-:S04]  /*00e0*/  LEA.HI R0, R6, R6, RZ, 0x2 ;  /* 0x0000000606007211 */ /* 0x000fc800078f10ff */
[----:B------:R-:W-:-:S05]  /*00f0*/  LOP3.LUT R9, R0, 0xfffffffc, RZ, 0xc0, !PT ;  /* 0xfffffffc00097812 */ /* 0x000fca00078ec0ff */
[----:B------:R-:W-:Y:S02]  /*0100*/  IMAD.IADD R9, R6, 0x1, -R9 ;  /* 0x0000000106097824 */ /* 0x000fe400078e0a09 */
[----:B------:R-:W3:Y:S02]  /*0110*/  LDG.E.64 R6, desc[UR4][R2.64] ;  /* 0x0000000402067981 */ /* 0x000ee4000c1e1b00 */
[----:B--2---:R-:W-:-:S06]  /*0120*/  IMAD.WIDE R4, R9, 0x4, R4 ;  /* 0x0000000409047825 */ /* 0x004fcc00078e0204 */
[----:B------:R-:W3:Y:S02]  /*0130*/  LDG.E.EL R4, desc[UR4][R4.64] ;  /* 0x0000000404047981 */ /* 0x000ee4000c2e1900 */
[--C-:B---3--:R-:W-:Y:S01]  /*0140*/  FADD R6, R6, R4.reuse ;  /* 0x0000000406067221 */ /* 0x108fe20000000000 */
[----:B------:R-:W-:-:S05]  /*0150*/  FADD R7, R7, R4 ;  /* 0x0000000407077221 */ /* 0x000fca0000000000 */
[----:B------:R-:W-:Y:S01]  /*0160*/  STG.E.64 desc[UR4][R2.64], R6 ;  /* 0x0000000602007986 */ /* 0x000fe2000c101b04 */
[----:B------:R-:W-:Y:S05]  /*0170*/  EXIT ;  /* 0x000000000000794d */ /* 0x000fea0003800000 */
.L_x_0:
[----:B------:R-:W-:-:S00]  /*0180*/  BRA `(.L_x_0) ;  /* 0xfffffffc00fc7947 */ /* 0x000fc0000383ffff */
[----:B------:R-:W-:-:S00]  /*0190*/  NOP ;  /* 0x0000000000007918 */ /* 0x000fc00000000000 */
        /* <DEDUP_REMOVED lines=14> */
.L_x_1:


//--------------------- .nv.constant0.triton_poi_fused_convolution_24 --------------------------
	.section	.nv.constant0.triton_poi_fused_convolution_24,"a",@progbits
	.sectionflags	@""
	.align	4
.nv.constant0.triton_poi_fused_convolution_24:
	.zero		548
